//
// Generated by NVIDIA NVVM Compiler
//
// Compiler Build ID: CL-36424714
// Cuda compilation tools, release 13.0, V13.0.88
// Based on NVVM 20.0.0
//

.version 9.0
.target sm_100
.address_size 64

	// .globl	_Z14matrixMultiplyPKfS0_Pfii

.visible .entry _Z14matrixMultiplyPKfS0_Pfii(
	.param .u64 .ptr .align 1 _Z14matrixMultiplyPKfS0_Pfii_param_0,
	.param .u64 .ptr .align 1 _Z14matrixMultiplyPKfS0_Pfii_param_1,
	.param .u64 .ptr .align 1 _Z14matrixMultiplyPKfS0_Pfii_param_2,
	.param .u32 _Z14matrixMultiplyPKfS0_Pfii_param_3,
	.param .u32 _Z14matrixMultiplyPKfS0_Pfii_param_4
)
{
	.reg .pred 	%p<11>;
	.reg .b32 	%r<48>;
	.reg .b32 	%f<112>;
	.reg .b64 	%rd<43>;

	ld.param.u64 	%rd11, [_Z14matrixMultiplyPKfS0_Pfii_param_0];
	ld.param.u64 	%rd12, [_Z14matrixMultiplyPKfS0_Pfii_param_1];
	ld.param.u64 	%rd10, [_Z14matrixMultiplyPKfS0_Pfii_param_2];
	ld.param.u32 	%r25, [_Z14matrixMultiplyPKfS0_Pfii_param_3];
	ld.param.u32 	%r26, [_Z14matrixMultiplyPKfS0_Pfii_param_4];
	cvta.to.global.u64 	%rd1, %rd12;
	cvta.to.global.u64 	%rd2, %rd11;
	mov.u32 	%r27, %ctaid.y;
	mov.u32 	%r28, %ntid.y;
	mov.u32 	%r29, %tid.y;
	mad.lo.s32 	%r1, %r27, %r28, %r29;
	mov.u32 	%r30, %ctaid.x;
	mov.u32 	%r31, %ntid.x;
	mov.u32 	%r32, %tid.x;
	mad.lo.s32 	%r2, %r30, %r31, %r32;
	max.s32 	%r33, %r1, %r2;
	setp.ge.s32 	%p1, %r33, %r26;
	@%p1 bra 	$L__BB0_15;
	setp.lt.s32 	%p2, %r25, 1;
	mov.f32 	%f111, 0f00000000;
	@%p2 bra 	$L__BB0_14;
	mul.lo.s32 	%r3, %r25, %r1;
	mul.lo.s32 	%r4, %r25, %r2;
	and.b32  	%r5, %r25, 15;
	setp.lt.u32 	%p3, %r25, 16;
	mov.f32 	%f111, 0f00000000;
	mov.b32 	%r44, 0;
	@%p3 bra 	$L__BB0_5;
	and.b32  	%r44, %r25, 2147483632;
	neg.s32 	%r42, %r44;
	mul.wide.u32 	%rd13, %r3, 4;
	add.s64 	%rd14, %rd13, %rd2;
	add.s64 	%rd41, %rd14, 32;
	add.s64 	%rd4, %rd1, 32;
	mov.f32 	%f111, 0f00000000;
	mov.u32 	%r41, %r4;
$L__BB0_4:
	.pragma "nounroll";
	mul.wide.s32 	%rd15, %r41, 4;
	add.s64 	%rd16, %rd4, %rd15;
	ld.global.f32 	%f18, [%rd41+-32];
	ld.global.f32 	%f19, [%rd16+-32];
	fma.rn.f32 	%f20, %f18, %f19, %f111;
	ld.global.f32 	%f21, [%rd41+-28];
	ld.global.f32 	%f22, [%rd16+-28];
	fma.rn.f32 	%f23, %f21, %f22, %f20;
	ld.global.f32 	%f24, [%rd41+-24];
	ld.global.f32 	%f25, [%rd16+-24];
	fma.rn.f32 	%f26, %f24, %f25, %f23;
	ld.global.f32 	%f27, [%rd41+-20];
	ld.global.f32 	%f28, [%rd16+-20];
	fma.rn.f32 	%f29, %f27, %f28, %f26;
	ld.global.f32 	%f30, [%rd41+-16];
	ld.global.f32 	%f31, [%rd16+-16];
	fma.rn.f32 	%f32, %f30, %f31, %f29;
	ld.global.f32 	%f33, [%rd41+-12];
	ld.global.f32 	%f34, [%rd16+-12];
	fma.rn.f32 	%f35, %f33, %f34, %f32;
	ld.global.f32 	%f36, [%rd41+-8];
	ld.global.f32 	%f37, [%rd16+-8];
	fma.rn.f32 	%f38, %f36, %f37, %f35;
	ld.global.f32 	%f39, [%rd41+-4];
	ld.global.f32 	%f40, [%rd16+-4];
	fma.rn.f32 	%f41, %f39, %f40, %f38;
	ld.global.f32 	%f42, [%rd41];
	ld.global.f32 	%f43, [%rd16];
	fma.rn.f32 	%f44, %f42, %f43, %f41;
	ld.global.f32 	%f45, [%rd41+4];
	ld.global.f32 	%f46, [%rd16+4];
	fma.rn.f32 	%f47, %f45, %f46, %f44;
	ld.global.f32 	%f48, [%rd41+8];
	ld.global.f32 	%f49, [%rd16+8];
	fma.rn.f32 	%f50, %f48, %f49, %f47;
	ld.global.f32 	%f51, [%rd41+12];
	ld.global.f32 	%f52, [%rd16+12];
	fma.rn.f32 	%f53, %f51, %f52, %f50;
	ld.global.f32 	%f54, [%rd41+16];
	ld.global.f32 	%f55, [%rd16+16];
	fma.rn.f32 	%f56, %f54, %f55, %f53;
	ld.global.f32 	%f57, [%rd41+20];
	ld.global.f32 	%f58, [%rd16+20];
	fma.rn.f32 	%f59, %f57, %f58, %f56;
	ld.global.f32 	%f60, [%rd41+24];
	ld.global.f32 	%f61, [%rd16+24];
	fma.rn.f32 	%f62, %f60, %f61, %f59;
	ld.global.f32 	%f63, [%rd41+28];
	ld.global.f32 	%f64, [%rd16+28];
	fma.rn.f32 	%f111, %f63, %f64, %f62;
	add.s32 	%r42, %r42, 16;
	add.s64 	%rd41, %rd41, 64;
	add.s32 	%r41, %r41, 16;
	setp.ne.s32 	%p4, %r42, 0;
	@%p4 bra 	$L__BB0_4;
$L__BB0_5:
	setp.eq.s32 	%p5, %r5, 0;
	@%p5 bra 	$L__BB0_14;
	and.b32  	%r13, %r25, 7;
	setp.lt.u32 	%p6, %r5, 8;
	@%p6 bra 	$L__BB0_8;
	add.s32 	%r35, %r44, %r3;
	mul.wide.u32 	%rd17, %r35, 4;
	add.s64 	%rd18, %rd2, %rd17;
	ld.global.f32 	%f66, [%rd18];
	add.s32 	%r36, %r44, %r4;
	mul.wide.s32 	%rd19, %r36, 4;
	add.s64 	%rd20, %rd1, %rd19;
	ld.global.f32 	%f67, [%rd20];
	fma.rn.f32 	%f68, %f66, %f67, %f111;
	cvt.u64.u32 	%rd21, %r3;
	cvt.u64.u32 	%rd22, %r44;
	add.s64 	%rd23, %rd22, %rd21;
	shl.b64 	%rd24, %rd23, 2;
	add.s64 	%rd25, %rd2, %rd24;
	ld.global.f32 	%f69, [%rd25+4];
	ld.global.f32 	%f70, [%rd20+4];
	fma.rn.f32 	%f71, %f69, %f70, %f68;
	ld.global.f32 	%f72, [%rd25+8];
	ld.global.f32 	%f73, [%rd20+8];
	fma.rn.f32 	%f74, %f72, %f73, %f71;
	ld.global.f32 	%f75, [%rd25+12];
	ld.global.f32 	%f76, [%rd20+12];
	fma.rn.f32 	%f77, %f75, %f76, %f74;
	ld.global.f32 	%f78, [%rd25+16];
	ld.global.f32 	%f79, [%rd20+16];
	fma.rn.f32 	%f80, %f78, %f79, %f77;
	ld.global.f32 	%f81, [%rd25+20];
	ld.global.f32 	%f82, [%rd20+20];
	fma.rn.f32 	%f83, %f81, %f82, %f80;
	ld.global.f32 	%f84, [%rd25+24];
	ld.global.f32 	%f85, [%rd20+24];
	fma.rn.f32 	%f86, %f84, %f85, %f83;
	ld.global.f32 	%f87, [%rd25+28];
	ld.global.f32 	%f88, [%rd20+28];
	fma.rn.f32 	%f111, %f87, %f88, %f86;
	add.s32 	%r44, %r44, 8;
$L__BB0_8:
	setp.eq.s32 	%p7, %r13, 0;
	@%p7 bra 	$L__BB0_14;
	and.b32  	%r16, %r25, 3;
	setp.lt.u32 	%p8, %r13, 4;
	@%p8 bra 	$L__BB0_11;
	add.s32 	%r37, %r44, %r3;
	mul.wide.u32 	%rd26, %r37, 4;
	add.s64 	%rd27, %rd2, %rd26;
	ld.global.f32 	%f90, [%rd27];
	add.s32 	%r38, %r44, %r4;
	mul.wide.s32 	%rd28, %r38, 4;
	add.s64 	%rd29, %rd1, %rd28;
	ld.global.f32 	%f91, [%rd29];
	fma.rn.f32 	%f92, %f90, %f91, %f111;
	cvt.u64.u32 	%rd30, %r3;
	cvt.u64.u32 	%rd31, %r44;
	add.s64 	%rd32, %rd31, %rd30;
	shl.b64 	%rd33, %rd32, 2;
	add.s64 	%rd34, %rd2, %rd33;
	ld.global.f32 	%f93, [%rd34+4];
	ld.global.f32 	%f94, [%rd29+4];
	fma.rn.f32 	%f95, %f93, %f94, %f92;
	ld.global.f32 	%f96, [%rd34+8];
	ld.global.f32 	%f97, [%rd29+8];
	fma.rn.f32 	%f98, %f96, %f97, %f95;
	ld.global.f32 	%f99, [%rd34+12];
	ld.global.f32 	%f100, [%rd29+12];
	fma.rn.f32 	%f111, %f99, %f100, %f98;
	add.s32 	%r44, %r44, 4;
$L__BB0_11:
	setp.eq.s32 	%p9, %r16, 0;
	@%p9 bra 	$L__BB0_14;
	add.s32 	%r47, %r44, %r4;
	add.s32 	%r39, %r44, %r3;
	mul.wide.u32 	%rd35, %r39, 4;
	add.s64 	%rd42, %rd2, %rd35;
	neg.s32 	%r46, %r16;
$L__BB0_13:
	.pragma "nounroll";
	mul.wide.s32 	%rd36, %r47, 4;
	add.s64 	%rd37, %rd1, %rd36;
	ld.global.f32 	%f101, [%rd42];
	ld.global.f32 	%f102, [%rd37];
	fma.rn.f32 	%f111, %f101, %f102, %f111;
	add.s32 	%r47, %r47, 1;
	add.s64 	%rd42, %rd42, 4;
	add.s32 	%r46, %r46, 1;
	setp.ne.s32 	%p10, %r46, 0;
	@%p10 bra 	$L__BB0_13;
$L__BB0_14:
	mad.lo.s32 	%r40, %r26, %r1, %r2;
	cvta.to.global.u64 	%rd38, %rd10;
	mul.wide.s32 	%rd39, %r40, 4;
	add.s64 	%rd40, %rd38, %rd39;
	st.global.f32 	[%rd40], %f111;
$L__BB0_15:
	ret;

}


// ===== COMPILED SASS (sm_100) =====

	.target	sm_100

	.elftype	@"ET_EXEC"


//--------------------- .note.nv.tkinfo           --------------------------
	.section	.note.nv.tkinfo,"",@"SHT_NOTE"
	.sectionflags	@"SHF_NOTE_NV_TKINFO"
	.tkinfo
        /*0018*/ 	.word	0x00000002
        /*0030*/ 	.string	""
        /*0030*/ 	.string	"ptxas"
        /*0030*/ 	.string	"Cuda compilation tools, release 13.0, V13.0.88"
        /*0030*/ 	.string	"Build cuda_13.0.r13.0/compiler.36424714_0"
        /*0030*/ 	.string	"-arch sm_100 -m 64 "



//--------------------- .note.nv.cuinfo           --------------------------
	.section	.note.nv.cuinfo,"",@"SHT_NOTE"
	.sectionflags	@"SHF_NOTE_NV_CUINFO"
        /*0018*/ 	.short	0x0002
        /*001a*/ 	.short	0x0064
        /*001c*/ 	.short	0x0082
	.zero		2


//--------------------- .nv.info                  --------------------------
	.section	.nv.info,"",@"SHT_CUDA_INFO"
	.align	4


	//----- nvinfo : EIATTR_REGCOUNT
	.align		4
        /*0000*/ 	.byte	0x04, 0x2f
        /*0002*/ 	.short	(.L_1 - .L_0)
	.align		4
.L_0:
        /*0004*/ 	.word	index@(_Z14matrixMultiplyPKfS0_Pfii)
        /*0008*/ 	.word	0x0000001f


	//----- nvinfo : EIATTR_FRAME_SIZE
	.align		4
.L_1:
        /*000c*/ 	.byte	0x04, 0x11
        /*000e*/ 	.short	(.L_3 - .L_2)
	.align		4
.L_2:
        /*0010*/ 	.word	index@(_Z14matrixMultiplyPKfS0_Pfii)
        /*0014*/ 	.word	0x00000000


	//----- nvinfo : EIATTR_MIN_STACK_SIZE
	.align		4
.L_3:
        /*0018*/ 	.byte	0x04, 0x12
        /*001a*/ 	.short	(.L_5 - .L_4)
	.align		4
.L_4:
        /*001c*/ 	.word	index@(_Z14matrixMultiplyPKfS0_Pfii)
        /*0020*/ 	.word	0x00000000
.L_5:


//--------------------- .nv.compat                --------------------------
	.section	.nv.compat,"",@"SHT_CUDA_COMPAT_INFO"
	.align	4
        /*0000*/ 	.byte	0x02, 0x09, 0x00, 0x00, 0x02, 0x02, 0x01, 0x00, 0x02, 0x05, 0x05, 0x00, 0x03, 0x07, 0x01, 0x01
        /*0010*/ 	.byte	0x02, 0x03, 0x00, 0x00, 0x02, 0x06, 0x01, 0x00, 0x04, 0x0b, 0x08, 0x00, 0x09, 0x00, 0x00, 0x00
        /*0020*/ 	.byte	0x00, 0x00, 0x00, 0x00


//--------------------- .nv.info._Z14matrixMultiplyPKfS0_Pfii --------------------------
	.section	.nv.info._Z14matrixMultiplyPKfS0_Pfii,"",@"SHT_CUDA_INFO"
	.sectionflags	@""
	.align	4


	//----- nvinfo : EIATTR_CUDA_API_VERSION
	.align		4
        /*0000*/ 	.byte	0x04, 0x37
        /*0002*/ 	.short	(.L_7 - .L_6)
.L_6:
        /*0004*/ 	.word	0x00000082


	//----- nvinfo : EIATTR_KPARAM_INFO
	.align		4
.L_7:
        /*0008*/ 	.byte	0x04, 0x17
        /*000a*/ 	.short	(.L_9 - .L_8)
.L_8:
        /*000c*/ 	.word	0x00000000
        /*0010*/ 	.short	0x0004
        /*0012*/ 	.short	0x001c
        /*0014*/ 	.byte	0x00, 0xf0, 0x11, 0x00


	//----- nvinfo : EIATTR_KPARAM_INFO
	.align		4
.L_9:
        /*0018*/ 	.byte	0x04, 0x17
        /*001a*/ 	.short	(.L_11 - .L_10)
.L_10:
        /*001c*/ 	.word	0x00000000
        /*0020*/ 	.short	0x0003
        /*0022*/ 	.short	0x0018
        /*0024*/ 	.byte	0x00, 0xf0, 0x11, 0x00


	//----- nvinfo : EIATTR_KPARAM_INFO
	.align		4
.L_11:
        /*0028*/ 	.byte	0x04, 0x17
        /*002a*/ 	.short	(.L_13 - .L_12)
.L_12:
        /*002c*/ 	.word	0x00000000
        /*0030*/ 	.short	0x0002
        /*0032*/ 	.short	0x0010
        /*0034*/ 	.byte	0x00, 0xf5, 0x21, 0x00


	//----- nvinfo : EIATTR_KPARAM_INFO
	.align		4
.L_13:
        /*0038*/ 	.byte	0x04, 0x17
        /*003a*/ 	.short	(.L_15 - .L_14)
.L_14:
        /*003c*/ 	.word	0x00000000
        /*0040*/ 	.short	0x0001
        /*0042*/ 	.short	0x0008
        /*0044*/ 	.byte	0x00, 0xf5, 0x21, 0x00


	//----- nvinfo : EIATTR_KPARAM_INFO
	.align		4
.L_15:
        /*0048*/ 	.byte	0x04, 0x17
        /*004a*/ 	.short	(.L_17 - .L_16)
.L_16:
        /*004c*/ 	.word	0x00000000
        /*0050*/ 	.short	0x0000
        /*0052*/ 	.short	0x0000
        /*0054*/ 	.byte	0x00, 0xf5, 0x21, 0x00


	//----- nvinfo : EIATTR_SPARSE_MMA_MASK
	.align		4
.L_17:
        /*0058*/ 	.byte	0x03, 0x50
        /*005a*/ 	.short	0x0000


	//----- nvinfo : EIATTR_MAXREG_COUNT
	.align		4
        /*005c*/ 	.byte	0x03, 0x1b
        /*005e*/ 	.short	0x00ff


	//----- nvinfo : EIATTR_MERCURY_ISA_VERSION
	.align		4
        /*0060*/ 	.byte	0x03, 0x5f
        /*0062*/ 	.short	0x0101


	//----- nvinfo : EIATTR_VRC_CTA_INIT_COUNT
	.align		4
        /*0064*/ 	.byte	0x02, 0x4a
	.zero		1
	.zero		1


	//----- nvinfo : EIATTR_EXIT_INSTR_OFFSETS
	.align		4
        /*0068*/ 	.byte	0x04, 0x1c
        /*006a*/ 	.short	(.L_19 - .L_18)


	//   ....[0]....
.L_18:
        /*006c*/ 	.word	0x000000c0


	//   ....[1]....
        /*0070*/ 	.word	0x00000bd0


	//----- nvinfo : EIATTR_CBANK_PARAM_SIZE
	.align		4
.L_19:
        /*0074*/ 	.byte	0x03, 0x19
        /*0076*/ 	.short	0x0020


	//----- nvinfo : EIATTR_PARAM_CBANK
	.align		4
        /*0078*/ 	.byte	0x04, 0x0a
        /*007a*/ 	.short	(.L_21 - .L_20)
	.align		4
.L_20:
        /*007c*/ 	.word	index@(.nv.constant0._Z14matrixMultiplyPKfS0_Pfii)
        /*0080*/ 	.short	0x0380
        /*0082*/ 	.short	0x0020


	//----- nvinfo : EIATTR_SW_WAR
	.align		4
.L_21:
        /*0084*/ 	.byte	0x04, 0x36
        /*0086*/ 	.short	(.L_23 - .L_22)
.L_22:
        /*0088*/ 	.word	0x00000008
.L_23:


//--------------------- .nv.callgraph             --------------------------
	.section	.nv.callgraph,"",@"SHT_CUDA_CALLGRAPH"
	.align	4
	.sectionentsize	8
	.align		4
        /*0000*/ 	.word	0x00000000
	.align		4
        /*0004*/ 	.word	0xffffffff
	.align		4
        /*0008*/ 	.word	0x00000000
	.align		4
        /*000c*/ 	.word	0xfffffffe
	.align		4
        /*0010*/ 	.word	0x00000000
	.align		4
        /*0014*/ 	.word	0xfffffffd
	.align		4
        /*0018*/ 	.word	0x00000000
	.align		4
        /*001c*/ 	.word	0xfffffffc


//--------------------- .text._Z14matrixMultiplyPKfS0_Pfii --------------------------
	.section	.text._Z14matrixMultiplyPKfS0_Pfii,"ax",@progbits
	.align	128
        .global         _Z14matrixMultiplyPKfS0_Pfii
        .type           _Z14matrixMultiplyPKfS0_Pfii,@function
        .size           _Z14matrixMultiplyPKfS0_Pfii,(.L_x_7 - _Z14matrixMultiplyPKfS0_Pfii)
        .other          _Z14matrixMultiplyPKfS0_Pfii,@"STO_CUDA_ENTRY STV_DEFAULT"
_Z14matrixMultiplyPKfS0_Pfii:
.text._Z14matrixMultiplyPKfS0_Pfii:
[----:B------:R-:W-:Y:S01]  /*0000*/  LDC R1, c[0x0][0x37c] ;  /* 0x0000df00ff017b82 */ /* 0x000fe20000000800 */
[----:B------:R-:W0:Y:S07]  /*0010*/  S2R R3, SR_TID.Y ;  /* 0x0000000000037919 */ /* 0x000e2e0000002200 */
[----:B------:R-:W0:Y:S01]  /*0020*/  LDC R0, c[0x0][0x364] ;  /* 0x0000d900ff007b82 */ /* 0x000e220000000800 */
[----:B------:R-:W1:Y:S01]  /*0030*/  LDCU UR11, c[0x0][0x39c] ;  /* 0x00007380ff0b77ac */ /* 0x000e620008000800 */
[----:B------:R-:W2:Y:S06]  /*0040*/  S2R R2, SR_TID.X ;  /* 0x0000000000027919 */ /* 0x000eac0000002100 */
[----:B------:R-:W0:Y:S08]  /*0050*/  S2UR UR4, SR_CTAID.Y ;  /* 0x00000000000479c3 */ /* 0x000e300000002600 */
[----:B------:R-:W2:Y:S08]  /*0060*/  S2UR UR5, SR_CTAID.X ;  /* 0x00000000000579c3 */ /* 0x000eb00000002500 */
[----:B------:R-:W2:Y:S01]  /*0070*/  LDC R7, c[0x0][0x360] ;  /* 0x0000d800ff077b82 */ /* 0x000ea20000000800 */
[----:B0-----:R-:W-:-:S02]  /*0080*/  IMAD R0, R0, UR4, R3 ;  /* 0x0000000400007c24 */ /* 0x001fc4000f8e0203 */
[----:B--2---:R-:W-:-:S05]  /*0090*/  IMAD R7, R7, UR5, R2 ;  /* 0x0000000507077c24 */ /* 0x004fca000f8e0202 */
[----:B------:R-:W-:-:S04]  /*00a0*/  VIMNMX R2, PT, PT, R0, R7, !PT ;  /* 0x0000000700027248 */ /* 0x000fc80007fe0100 */
[----:B-1----:R-:W-:-:S13]  /*00b0*/  ISETP.GE.AND P0, PT, R2, UR11, PT ;  /* 0x0000000b02007c0c */ /* 0x002fda000bf06270 */
[----:B------:R-:W-:Y:S05]  /*00c0*/  @P0 EXIT ;  /* 0x000000000000094d */ /* 0x000fea0003800000 */
[----:B------:R-:W0:Y:S01]  /*00d0*/  LDCU UR7, c[0x0][0x398] ;  /* 0x00007300ff0777ac */ /* 0x000e220008000800 */
[----:B------:R-:W-:Y:S01]  /*00e0*/  HFMA2 R14, -RZ, RZ, 0, 0 ;  /* 0x00000000ff0e7431 */ /* 0x000fe200000001ff */
[----:B------:R-:W1:Y:S01]  /*00f0*/  LDCU.64 UR12, c[0x0][0x358] ;  /* 0x00006b00ff0c77ac */ /* 0x000e620008000a00 */
[----:B0-----:R-:W-:-:S09]  /*0100*/  UISETP.GE.AND UP0, UPT, UR7, 0x1, UPT ;  /* 0x000000010700788c */ /* 0x001fd2000bf06270 */
[----:B-1----:R-:W-:Y:S05]  /*0110*/  BRA.U !UP0, `(.L_x_0) ;  /* 0x00000009089c7547 */ /* 0x002fea000b800000 */
[----:B------:R-:W-:Y:S02]  /*0120*/  UISETP.GE.U32.AND UP1, UPT, UR7, 0x10, UPT ;  /* 0x000000100700788c */ /* 0x000fe4000bf26070 */
[----:B------:R-:W-:Y:S01]  /*0130*/  IMAD R8, R0, UR7, RZ ;  /* 0x0000000700087c24 */ /* 0x000fe2000f8e02ff */
[----:B------:R-:W-:Y:S02]  /*0140*/  ULOP3.LUT UR10, UR7, 0xf, URZ, 0xc0, !UPT ;  /* 0x0000000f070a7892 */ /* 0x000fe4000f8ec0ff */
[----:B------:R-:W-:Y:S01]  /*0150*/  IMAD R9, R7, UR7, RZ ;  /* 0x0000000707097c24 */ /* 0x000fe2000f8e02ff */
[----:B------:R-:W-:Y:S01]  /*0160*/  MOV R14, RZ ;  /* 0x000000ff000e7202 */ /* 0x000fe20000000f00 */
[----:B------:R-:W-:Y:S01]  /*0170*/  UMOV UR4, URZ ;  /* 0x000000ff00047c82 */ /* 0x000fe20008000000 */
[----:B------:R-:W-:Y:S01]  /*0180*/  UISETP.NE.AND UP0, UPT, UR10, URZ, UPT ;  /* 0x000000ff0a00728c */ /* 0x000fe2000bf05270 */
[----:B------:R-:W-:Y:S10]  /*0190*/  BRA.U !UP1, `(.L_x_1) ;  /* 0x0000000509107547 */ /* 0x000ff4000b800000 */
[----:B------:R-:W0:Y:S01]  /*01a0*/  LDC.64 R2, c[0x0][0x380] ;  /* 0x0000e000ff027b82 */ /* 0x000e220000000a00 */
[----:B------:R-:W1:Y:S01]  /*01b0*/  LDCU.64 UR8, c[0x0][0x388] ;  /* 0x00007100ff0877ac */ /* 0x000e620008000a00 */
[----:B------:R-:W-:Y:S02]  /*01c0*/  MOV R14, RZ ;  /* 0x000000ff000e7202 */ /* 0x000fe40000000f00 */
[----:B------:R-:W-:Y:S01]  /*01d0*/  MOV R6, R9 ;  /* 0x0000000900067202 */ /* 0x000fe20000000f00 */
[----:B------:R-:W-:Y:S02]  /*01e0*/  ULOP3.LUT UR4, UR7, 0x7ffffff0, URZ, 0xc0, !UPT ;  /* 0x7ffffff007047892 */ /* 0x000fe4000f8ec0ff */
[----:B-1----:R-:W-:Y:S02]  /*01f0*/  UIADD3 UR5, UP1, UPT, UR8, 0x20, URZ ;  /* 0x0000002008057890 */ /* 0x002fe4000ff3e0ff */
[----:B------:R-:W-:Y:S02]  /*0200*/  UIADD3 UR8, UPT, UPT, -UR4, URZ, URZ ;  /* 0x000000ff04087290 */ /* 0x000fe4000fffe1ff */
[----:B------:R-:W-:Y:S01]  /*0210*/  UIADD3.X UR6, UPT, UPT, URZ, UR9, URZ, UP1, !UPT ;  /* 0x00000009ff067290 */ /* 0x000fe20008ffe4ff */
[----:B0-----:R-:W-:-:S03]  /*0220*/  IMAD.WIDE.U32 R2, R8, 0x4, R2 ;  /* 0x0000000408027825 */ /* 0x001fc600078e0002 */
[----:B------:R-:W-:-:S04]  /*0230*/  IADD3 R4, P0, PT, R2, 0x20, RZ ;  /* 0x0000002002047810 */ /* 0x000fc80007f1e0ff */
[----:B------:R-:W-:-:S09]  /*0240*/  IADD3.X R5, PT, PT, RZ, R3, RZ, P0, !PT ;  /* 0x00000003ff057210 */ /* 0x000fd200007fe4ff */
.L_x_2:
[----:B------:R-:W-:Y:S01]  /*0250*/  MOV R2, UR5 ;  /* 0x0000000500027c02 */ /* 0x000fe20008000f00 */
[----:B------:R-:W2:Y:S01]  /*0260*/  LDG.E R15, desc[UR12][R4.64+-0x20] ;  /* 0xffffe00c040f7981 */ /* 0x000ea2000c1e1900 */
[----:B------:R-:W-:-:S03]  /*0270*/  MOV R3, UR6 ;  /* 0x0000000600037c02 */ /* 0x000fc60008000f00 */
[----:B------:R-:W3:Y:S01]  /*0280*/  LDG.E R17, desc[UR12][R4.64+-0x1c] ;  /* 0xffffe40c04117981 */ /* 0x000ee2000c1e1900 */
[----:B------:R-:W-:-:S03]  /*0290*/  IMAD.WIDE R2, R6, 0x4, R2 ;  /* 0x0000000406027825 */ /* 0x000fc600078e0202 */
[----:B------:R-:W4:Y:S04]  /*02a0*/  LDG.E R19, desc[UR12][R4.64+-0x18] ;  /* 0xffffe80c04137981 */ /* 0x000f28000c1e1900 */
[----:B------:R-:W2:Y:S04]  /*02b0*/  LDG.E R16, desc[UR12][R2.64+-0x20] ;  /* 0xffffe00c02107981 */ /* 0x000ea8000c1e1900 */
[----:B------:R-:W3:Y:S04]  /*02c0*/  LDG.E R24, desc[UR12][R2.64+-0x1c] ;  /* 0xffffe40c02187981 */ /* 0x000ee8000c1e1900 */
[----:B------:R-:W4:Y:S04]  /*02d0*/  LDG.E R18, desc[UR12][R2.64+-0x18] ;  /* 0xffffe80c02127981 */ /* 0x000f28000c1e1900 */
[----:B------:R-:W5:Y:S04]  /*02e0*/  LDG.E R20, desc[UR12][R4.64+-0x14] ;  /* 0xffffec0c04147981 */ /* 0x000f68000c1e1900 */
        /* <DEDUP_REMOVED lines=8> */
[----:B------:R-:W5:Y:S01]  /*0370*/  LDG.E R26, desc[UR12][R4.64+0x1c] ;  /* 0x00001c0c041a7981 */ /* 0x000f62000c1e1900 */
[----:B--2---:R-:W-:-:S03]  /*0380*/  FFMA R16, R15, R16, R14 ;  /* 0x000000100f107223 */ /* 0x004fc6000000000e */
[----:B------:R-:W2:Y:S01]  /*0390*/  LDG.E R15, desc[UR12][R4.64+-0x4] ;  /* 0xfffffc0c040f7981 */ /* 0x000ea2000c1e1900 */
[----:B---3--:R-:W-:-:S03]  /*03a0*/  FFMA R24, R17, R24, R16 ;  /* 0x0000001811187223 */ /* 0x008fc60000000010 */
[----:B------:R-:W2:Y:S01]  /*03b0*/  LDG.E R14, desc[UR12][R2.64+-0x4] ;  /* 0xfffffc0c020e7981 */ /* 0x000ea2000c1e1900 */
[----:B----4-:R-:W-:-:S03]  /*03c0*/  FFMA R25, R19, R18, R24 ;  /* 0x0000001213197223 */ /* 0x010fc60000000018 */
[----:B------:R-:W3:Y:S04]  /*03d0*/  LDG.E R16, desc[UR12][R4.64] ;  /* 0x0000000c04107981 */ /* 0x000ee8000c1e1900 */
[----:B------:R-:W3:Y:S01]  /*03e0*/  LDG.E R17, desc[UR12][R2.64] ;  /* 0x0000000c02117981 */ /* 0x000ee2000c1e1900 */
[----:B-----5:R-:W-:-:S03]  /*03f0*/  FFMA R25, R20, R21, R25 ;  /* 0x0000001514197223 */ /* 0x020fc60000000019 */
[----:B------:R-:W4:Y:S04]  /*0400*/  LDG.E R18, desc[UR12][R4.64+0x4] ;  /* 0x0000040c04127981 */ /* 0x000f28000c1e1900 */
[----:B------:R-:W4:Y:S01]  /*0410*/  LDG.E R19, desc[UR12][R2.64+0x4] ;  /* 0x0000040c02137981 */ /* 0x000f22000c1e1900 */
[----:B------:R-:W-:-:S03]  /*0420*/  FFMA R25, R22, R23, R25 ;  /* 0x0000001716197223 */ /* 0x000fc60000000019 */
[----:B------:R-:W5:Y:S04]  /*0430*/  LDG.E R20, desc[UR12][R4.64+0x8] ;  /* 0x0000080c04147981 */ /* 0x000f68000c1e1900 */
[----:B------:R-:W5:Y:S01]  /*0440*/  LDG.E R21, desc[UR12][R2.64+0x8] ;  /* 0x0000080c02157981 */ /* 0x000f62000c1e1900 */
[----:B------:R-:W-:-:S03]  /*0450*/  FFMA R25, R10, R11, R25 ;  /* 0x0000000b0a197223 */ /* 0x000fc60000000019 */
[----:B------:R-:W5:Y:S04]  /*0460*/  LDG.E R22, desc[UR12][R4.64+0xc] ;  /* 0x00000c0c04167981 */ /* 0x000f68000c1e1900 */
[----:B------:R-:W5:Y:S04]  /*0470*/  LDG.E R23, desc[UR12][R2.64+0xc] ;  /* 0x00000c0c02177981 */ /* 0x000f68000c1e1900 */
[----:B------:R-:W5:Y:S01]  /*0480*/  LDG.E R10, desc[UR12][R4.64+0x10] ;  /* 0x0000100c040a7981 */ /* 0x000f62000c1e1900 */
[----:B------:R-:W-:-:S03]  /*0490*/  FFMA R28, R12, R13, R25 ;  /* 0x0000000d0c1c7223 */ /* 0x000fc60000000019 */
[----:B------:R-:W5:Y:S04]  /*04a0*/  LDG.E R11, desc[UR12][R2.64+0x10] ;  /* 0x0000100c020b7981 */ /* 0x000f68000c1e1900 */
[----:B------:R-:W5:Y:S04]  /*04b0*/  LDG.E R24, desc[UR12][R4.64+0x14] ;  /* 0x0000140c04187981 */ /* 0x000f68000c1e1900 */
[----:B------:R-:W5:Y:S04]  /*04c0*/  LDG.E R25, desc[UR12][R2.64+0x14] ;  /* 0x0000140c02197981 */ /* 0x000f68000c1e1900 */
[----:B------:R0:W5:Y:S04]  /*04d0*/  LDG.E R13, desc[UR12][R4.64+0x18] ;  /* 0x0000180c040d7981 */ /* 0x000168000c1e1900 */
[----:B------:R-:W5:Y:S01]  /*04e0*/  LDG.E R12, desc[UR12][R2.64+0x18] ;  /* 0x0000180c020c7981 */ /* 0x000f62000c1e1900 */
[----:B------:R-:W-:-:S04]  /*04f0*/  UIADD3 UR8, UPT, UPT, UR8, 0x10, URZ ;  /* 0x0000001008087890 */ /* 0x000fc8000fffe0ff */
[----:B------:R-:W-:Y:S01]  /*0500*/  UISETP.NE.AND UP1, UPT, UR8, URZ, UPT ;  /* 0x000000ff0800728c */ /* 0x000fe2000bf25270 */
[----:B0-----:R-:W-:Y:S02]  /*0510*/  IADD3 R4, P0, PT, R4, 0x40, RZ ;  /* 0x0000004004047810 */ /* 0x001fe40007f1e0ff */
[----:B------:R-:W-:Y:S02]  /*0520*/  IADD3 R6, PT, PT, R6, 0x10, RZ ;  /* 0x0000001006067810 */ /* 0x000fe40007ffe0ff */
[----:B------:R-:W-:Y:S01]  /*0530*/  IADD3.X R5, PT, PT, RZ, R5, RZ, P0, !PT ;  /* 0x00000005ff057210 */ /* 0x000fe200007fe4ff */
[----:B--2---:R-:W-:-:S04]  /*0540*/  FFMA R15, R15, R14, R28 ;  /* 0x0000000e0f0f7223 */ /* 0x004fc8000000001c */
[----:B---3--:R-:W-:-:S04]  /*0550*/  FFMA R15, R16, R17, R15 ;  /* 0x00000011100f7223 */ /* 0x008fc8000000000f */
[----:B----4-:R-:W-:-:S04]  /*0560*/  FFMA R15, R18, R19, R15 ;  /* 0x00000013120f7223 */ /* 0x010fc8000000000f */
[----:B-----5:R-:W-:-:S04]  /*0570*/  FFMA R15, R20, R21, R15 ;  /* 0x00000015140f7223 */ /* 0x020fc8000000000f */
[----:B------:R-:W-:-:S04]  /*0580*/  FFMA R15, R22, R23, R15 ;  /* 0x00000017160f7223 */ /* 0x000fc8000000000f */
[----:B------:R-:W-:-:S04]  /*0590*/  FFMA R11, R10, R11, R15 ;  /* 0x0000000b0a0b7223 */ /* 0x000fc8000000000f */
[----:B------:R-:W-:-:S04]  /*05a0*/  FFMA R24, R24, R25, R11 ;  /* 0x0000001918187223 */ /* 0x000fc8000000000b */
[----:B------:R-:W-:-:S04]  /*05b0*/  FFMA R13, R13, R12, R24 ;  /* 0x0000000c0d0d7223 */ /* 0x000fc80000000018 */
[----:B------:R-:W-:Y:S01]  /*05c0*/  FFMA R14, R26, R27, R13 ;  /* 0x0000001b1a0e7223 */ /* 0x000fe2000000000d */
[----:B------:R-:W-:Y:S06]  /*05d0*/  BRA.U UP1, `(.L_x_2) ;  /* 0xfffffffd011c7547 */ /* 0x000fec000b83ffff */
.L_x_1:
[----:B------:R-:W-:Y:S05]  /*05e0*/  BRA.U !UP0, `(.L_x_0) ;  /* 0x0000000508687547 */ /* 0x000fea000b800000 */
[----:B------:R-:W-:Y:S02]  /*05f0*/  UISETP.GE.U32.AND UP0, UPT, UR10, 0x8, UPT ;  /* 0x000000080a00788c */ /* 0x000fe4000bf06070 */
[----:B------:R-:W-:-:S04]  /*0600*/  ULOP3.LUT UR6, UR7, 0x7, URZ, 0xc0, !UPT ;  /* 0x0000000707067892 */ /* 0x000fc8000f8ec0ff */
[----:B------:R-:W-:-:S03]  /*0610*/  UISETP.NE.AND UP1, UPT, UR6, URZ, UPT ;  /* 0x000000ff0600728c */ /* 0x000fc6000bf25270 */
[----:B------:R-:W-:Y:S08]  /*0620*/  BRA.U !UP0, `(.L_x_3) ;  /* 0x0000000108907547 */ /* 0x000ff0000b800000 */
[----:B------:R-:W0:Y:S01]  /*0630*/  LDC.64 R10, c[0x0][0x380] ;  /* 0x0000e000ff0a7b82 */ /* 0x000e220000000a00 */
[----:B------:R-:W1:Y:S01]  /*0640*/  LDCU.64 UR8, c[0x0][0x380] ;  /* 0x00007000ff0877ac */ /* 0x000e620008000a00 */
[C---:B------:R-:W-:Y:S02]  /*0650*/  IADD3 R3, PT, PT, R8.reuse, UR4, RZ ;  /* 0x0000000408037c10 */ /* 0x040fe4000fffe0ff */
[----:B------:R-:W-:Y:S02]  /*0660*/  IADD3 R6, P0, PT, R8, UR4, RZ ;  /* 0x0000000408067c10 */ /* 0x000fe4000ff1e0ff */
[----:B------:R-:W-:Y:S02]  /*0670*/  IADD3 R13, PT, PT, R9, UR4, RZ ;  /* 0x00000004090d7c10 */ /* 0x000fe4000fffe0ff */
[----:B------:R-:W2:Y:S01]  /*0680*/  LDC.64 R4, c[0x0][0x388] ;  /* 0x0000e200ff047b82 */ /* 0x000ea20000000a00 */
[----:B0-----:R-:W-:Y:S01]  /*0690*/  IMAD.WIDE.U32 R10, R3, 0x4, R10 ;  /* 0x00000004030a7825 */ /* 0x001fe200078e000a */
[----:B------:R-:W-:-:S02]  /*06a0*/  IADD3.X R3, PT, PT, RZ, RZ, RZ, P0, !PT ;  /* 0x000000ffff037210 */ /* 0x000fc400007fe4ff */
[C---:B-1----:R-:W-:Y:S02]  /*06b0*/  LEA R2, P0, R6.reuse, UR8, 0x2 ;  /* 0x0000000806027c11 */ /* 0x042fe4000f8010ff */
[----:B------:R-:W3:Y:S02]  /*06c0*/  LDG.E R15, desc[UR12][R10.64] ;  /* 0x0000000c0a0f7981 */ /* 0x000ee4000c1e1900 */
[----:B------:R-:W-:Y:S01]  /*06d0*/  LEA.HI.X R3, R6, UR9, R3, 0x2, P0 ;  /* 0x0000000906037c11 */ /* 0x000fe200080f1403 */
[----:B--2---:R-:W-:-:S04]  /*06e0*/  IMAD.WIDE R4, R13, 0x4, R4 ;  /* 0x000000040d047825 */ /* 0x004fc800078e0204 */
[----:B------:R-:W2:Y:S04]  /*06f0*/  LDG.E R18, desc[UR12][R2.64+0x4] ;  /* 0x0000040c02127981 */ /* 0x000ea8000c1e1900 */
[----:B------:R-:W3:Y:S04]  /*0700*/  LDG.E R16, desc[UR12][R4.64] ;  /* 0x0000000c04107981 */ /* 0x000ee8000c1e1900 */
[----:B------:R-:W2:Y:S04]  /*0710*/  LDG.E R17, desc[UR12][R4.64+0x4] ;  /* 0x0000040c04117981 */ /* 0x000ea8000c1e1900 */
[----:B------:R-:W4:Y:S04]  /*0720*/  LDG.E R19, desc[UR12][R4.64+0x8] ;  /* 0x0000080c04137981 */ /* 0x000f28000c1e1900 */
        /* <DEDUP_REMOVED lines=11> */
[----:B------:R-:W-:Y:S01]  /*07e0*/  UIADD3 UR4, UPT, UPT, UR4, 0x8, URZ ;  /* 0x0000000804047890 */ /* 0x000fe2000fffe0ff */
[----:B---3--:R-:W-:-:S04]  /*07f0*/  FFMA R15, R15, R16, R14 ;  /* 0x000000100f0f7223 */ /* 0x008fc8000000000e */
[----:B--2---:R-:W-:-:S04]  /*0800*/  FFMA R15, R18, R17, R15 ;  /* 0x00000011120f7223 */ /* 0x004fc8000000000f */
[----:B----4-:R-:W-:-:S04]  /*0810*/  FFMA R15, R20, R19, R15 ;  /* 0x00000013140f7223 */ /* 0x010fc8000000000f */
[----:B-----5:R-:W-:-:S04]  /*0820*/  FFMA R15, R22, R21, R15 ;  /* 0x00000015160f7223 */ /* 0x020fc8000000000f */
[----:B------:R-:W-:-:S04]  /*0830*/  FFMA R15, R24, R23, R15 ;  /* 0x00000017180f7223 */ /* 0x000fc8000000000f */
[----:B------:R-:W-:-:S04]  /*0840*/  FFMA R13, R12, R13, R15 ;  /* 0x0000000d0c0d7223 */ /* 0x000fc8000000000f */
[----:B------:R-:W-:-:S04]  /*0850*/  FFMA R11, R6, R11, R13 ;  /* 0x0000000b060b7223 */ /* 0x000fc8000000000d */
[----:B------:R-:W-:-:S07]  /*0860*/  FFMA R14, R10, R25, R11 ;  /* 0x000000190a0e7223 */ /* 0x000fce000000000b */
.L_x_3:
        /* <DEDUP_REMOVED lines=13> */
[----:B-1----:R-:W-:-:S03]  /*0940*/  LEA R2, P0, R6, UR6, 0x2 ;  /* 0x0000000606027c11 */ /* 0x002fc6000f8010ff */
[----:B------:R-:W3:Y:S01]  /*0950*/  LDG.E R11, desc[UR12][R10.64] ;  /* 0x0000000c0a0b7981 */ /* 0x000ee2000c1e1900 */
        /* <DEDUP_REMOVED lines=8> */
[----:B------:R-:W5:Y:S01]  /*09e0*/  LDG.E R18, desc[UR12][R4.64+0xc] ;  /* 0x00000c0c04127981 */ /* 0x000f62000c1e1900 */
[----:B------:R-:W-:Y:S01]  /*09f0*/  UIADD3 UR4, UPT, UPT, UR4, 0x4, URZ ;  /* 0x0000000404047890 */ /* 0x000fe2000fffe0ff */
[----:B---3--:R-:W-:-:S04]  /*0a00*/  FFMA R6, R11, R6, R14 ;  /* 0x000000060b067223 */ /* 0x008fc8000000000e */
[----:B--2---:R-:W-:-:S04]  /*0a10*/  FFMA R6, R13, R12, R6 ;  /* 0x0000000c0d067223 */ /* 0x004fc80000000006 */
[----:B----4-:R-:W-:-:S04]  /*0a20*/  FFMA R6, R15, R16, R6 ;  /* 0x000000100f067223 */ /* 0x010fc80000000006 */
[----:B-----5:R-:W-:-:S07]  /*0a30*/  FFMA R14, R17, R18, R6 ;  /* 0x00000012110e7223 */ /* 0x020fce0000000006 */
.L_x_4:
[----:B------:R-:W-:Y:S05]  /*0a40*/  BRA.U !UP1, `(.L_x_0) ;  /* 0x0000000109507547 */ /* 0x000fea000b800000 */
[----:B------:R-:W0:Y:S01]  /*0a50*/  LDC.64 R4, c[0x0][0x380] ;  /* 0x0000e000ff047b82 */ /* 0x000e220000000a00 */
[----:B------:R-:W-:Y:S01]  /*0a60*/  IADD3 R11, PT, PT, R8, UR4, RZ ;  /* 0x00000004080b7c10 */ /* 0x000fe2000fffe0ff */
[----:B------:R-:W-:-:S06]  /*0a70*/  UIADD3 UR5, UPT, UPT, -UR5, URZ, URZ ;  /* 0x000000ff05057290 */ /* 0x000fcc000fffe1ff */
[----:B------:R-:W1:Y:S01]  /*0a80*/  LDC.64 R2, c[0x0][0x388] ;  /* 0x0000e200ff027b82 */ /* 0x000e620000000a00 */
[----:B0-----:R-:W-:Y:S01]  /*0a90*/  IMAD.WIDE.U32 R4, R11, 0x4, R4 ;  /* 0x000000040b047825 */ /* 0x001fe200078e0004 */
[----:B------:R-:W-:Y:S02]  /*0aa0*/  IADD3 R11, PT, PT, R9, UR4, RZ ;  /* 0x00000004090b7c10 */ /* 0x000fe4000fffe0ff */
[----:B------:R-:W-:Y:S02]  /*0ab0*/  MOV R6, R4 ;  /* 0x0000000400067202 */ /* 0x000fe40000000f00 */
[----:B------:R-:W-:-:S07]  /*0ac0*/  MOV R13, R5 ;  /* 0x00000005000d7202 */ /* 0x000fce0000000f00 */
.L_x_5:
[----:B-1----:R-:W-:Y:S01]  /*0ad0*/  IMAD.WIDE R4, R11, 0x4, R2 ;  /* 0x000000040b047825 */ /* 0x002fe200078e0202 */
[----:B------:R-:W-:Y:S02]  /*0ae0*/  MOV R9, R13 ;  /* 0x0000000d00097202 */ /* 0x000fe40000000f00 */
[----:B------:R-:W-:-:S03]  /*0af0*/  MOV R8, R6 ;  /* 0x0000000600087202 */ /* 0x000fc60000000f00 */
[----:B------:R-:W2:Y:S04]  /*0b00*/  LDG.E R4, desc[UR12][R4.64] ;  /* 0x0000000c04047981 */ /* 0x000ea8000c1e1900 */
[----:B------:R-:W2:Y:S01]  /*0b10*/  LDG.E R9, desc[UR12][R8.64] ;  /* 0x0000000c08097981 */ /* 0x000ea2000c1e1900 */
[----:B------:R-:W-:Y:S01]  /*0b20*/  UIADD3 UR5, UPT, UPT, UR5, 0x1, URZ ;  /* 0x0000000105057890 */ /* 0x000fe2000fffe0ff */
[----:B------:R-:W-:Y:S02]  /*0b30*/  IADD3 R6, P0, PT, R6, 0x4, RZ ;  /* 0x0000000406067810 */ /* 0x000fe40007f1e0ff */
[----:B------:R-:W-:Y:S01]  /*0b40*/  IADD3 R11, PT, PT, R11, 0x1, RZ ;  /* 0x000000010b0b7810 */ /* 0x000fe20007ffe0ff */
[----:B------:R-:W-:Y:S01]  /*0b50*/  UISETP.NE.AND UP0, UPT, UR5, URZ, UPT ;  /* 0x000000ff0500728c */ /* 0x000fe2000bf05270 */
[----:B------:R-:W-:Y:S01]  /*0b60*/  IADD3.X R13, PT, PT, RZ, R13, RZ, P0, !PT ;  /* 0x0000000dff0d7210 */ /* 0x000fe200007fe4ff */
[----:B--2---:R-:W-:-:S07]  /*0b70*/  FFMA R14, R9, R4, R14 ;  /* 0x00000004090e7223 */ /* 0x004fce000000000e */
[----:B------:R-:W-:Y:S05]  /*0b80*/  BRA.U UP0, `(.L_x_5) ;  /* 0xfffffffd00d07547 */ /* 0x000fea000b83ffff */
.L_x_0:
[----:B------:R-:W0:Y:S01]  /*0b90*/  LDC.64 R2, c[0x0][0x390] ;  /* 0x0000e400ff027b82 */ /* 0x000e220000000a00 */
[----:B------:R-:W-:-:S04]  /*0ba0*/  IMAD R7, R0, UR11, R7 ;  /* 0x0000000b00077c24 */ /* 0x000fc8000f8e0207 */
[----:B0-----:R-:W-:-:S05]  /*0bb0*/  IMAD.WIDE R2, R7, 0x4, R2 ;  /* 0x0000000407027825 */ /* 0x001fca00078e0202 */
[----:B------:R-:W-:Y:S01]  /*0bc0*/  STG.E desc[UR12][R2.64], R14 ;  /* 0x0000000e02007986 */ /* 0x000fe2000c10190c */
[----:B------:R-:W-:Y:S05]  /*0bd0*/  EXIT ;  /* 0x000000000000794d */ /* 0x000fea0003800000 */
.L_x_6:
[----:B------:R-:W-:-:S00]  /*0be0*/  BRA `(.L_x_6) ;  /* 0xfffffffc00fc7947 */ /* 0x000fc0000383ffff */
[----:B------:R-:W-:-:S00]  /*0bf0*/  NOP ;  /* 0x0000000000007918 */ /* 0x000fc00000000000 */
        /* <DEDUP_REMOVED lines=8> */
.L_x_7:


//--------------------- .nv.shared.reserved.0     --------------------------
	.section	.nv.shared.reserved.0,"aw",@nobits
	.weak		__nv_reservedSMEM_offset_0_alias
	.size		__nv_reservedSMEM_offset_0_alias, 0, 64
	.other		__nv_reservedSMEM_offset_0_alias,@"STO_CUDA_RESERVED_SHARED STV_DEFAULT"
__nv_reservedSMEM_offset_0_alias:
	.zero		0
	.zero		64


//--------------------- .nv.constant0._Z14matrixMultiplyPKfS0_Pfii --------------------------
	.section	.nv.constant0._Z14matrixMultiplyPKfS0_Pfii,"a",@progbits
	.sectionflags	@""
	.align	4
.nv.constant0._Z14matrixMultiplyPKfS0_Pfii:
	.zero		928


//--------------------- SYMBOLS --------------------------

	.type		.nv.reservedSmem.offset0,@object
	.size		.nv.reservedSmem.offset0,0x4
